//
// Generated by NVIDIA NVVM Compiler
//
// Compiler Build ID: CL-36424714
// Cuda compilation tools, release 13.0, V13.0.88
// Based on NVVM 20.0.0
//

.version 9.0
.target sm_100
.address_size 64

	// .globl	_Z6kernelv
.global .align 4 .u32 terminate_signal;

.visible .entry _Z6kernelv()
{
	.reg .pred 	%p<3>;
	.reg .b32 	%r<5>;

	ld.volatile.global.u32 	%r1, [terminate_signal];
	setp.ne.s32 	%p1, %r1, 1;
	@%p1 bra 	$L__BB0_2;
$L__BB0_1:
	ld.volatile.global.u32 	%r2, [terminate_signal];
	add.s32 	%r3, %r2, 1;
	st.volatile.global.u32 	[terminate_signal], %r3;
	ld.volatile.global.u32 	%r4, [terminate_signal];
	setp.eq.s32 	%p2, %r4, 1;
	@%p2 bra 	$L__BB0_1;
$L__BB0_2:
	ret;

}


// ===== COMPILED SASS (sm_100) =====

	.target	sm_100

	.elftype	@"ET_EXEC"


//--------------------- .note.nv.tkinfo           --------------------------
	.section	.note.nv.tkinfo,"",@"SHT_NOTE"
	.sectionflags	@"SHF_NOTE_NV_TKINFO"
	.tkinfo
        /*0018*/ 	.word	0x00000002
        /*0030*/ 	.string	""
        /*0030*/ 	.string	"ptxas"
        /*0030*/ 	.string	"Cuda compilation tools, release 13.0, V13.0.88"
        /*0030*/ 	.string	"Build cuda_13.0.r13.0/compiler.36424714_0"
        /*0030*/ 	.string	"-arch sm_100 -m 64 "



//--------------------- .note.nv.cuinfo           --------------------------
	.section	.note.nv.cuinfo,"",@"SHT_NOTE"
	.sectionflags	@"SHF_NOTE_NV_CUINFO"
        /*0018*/ 	.short	0x0002
        /*001a*/ 	.short	0x0064
        /*001c*/ 	.short	0x0082
	.zero		2


//--------------------- .nv.info                  --------------------------
	.section	.nv.info,"",@"SHT_CUDA_INFO"
	.align	4


	//----- nvinfo : EIATTR_REGCOUNT
	.align		4
        /*0000*/ 	.byte	0x04, 0x2f
        /*0002*/ 	.short	(.L_2 - .L_1)
	.align		4
.L_1:
        /*0004*/ 	.word	index@(_Z6kernelv)
        /*0008*/ 	.word	0x00000008


	//----- nvinfo : EIATTR_FRAME_SIZE
	.align		4
.L_2:
        /*000c*/ 	.byte	0x04, 0x11
        /*000e*/ 	.short	(.L_4 - .L_3)
	.align		4
.L_3:
        /*0010*/ 	.word	index@(_Z6kernelv)
        /*0014*/ 	.word	0x00000000


	//----- nvinfo : EIATTR_MIN_STACK_SIZE
	.align		4
.L_4:
        /*0018*/ 	.byte	0x04, 0x12
        /*001a*/ 	.short	(.L_6 - .L_5)
	.align		4
.L_5:
        /*001c*/ 	.word	index@(_Z6kernelv)
        /*0020*/ 	.word	0x00000000
.L_6:


//--------------------- .nv.compat                --------------------------
	.section	.nv.compat,"",@"SHT_CUDA_COMPAT_INFO"
	.align	4
        /*0000*/ 	.byte	0x02, 0x09, 0x00, 0x00, 0x02, 0x02, 0x01, 0x00, 0x02, 0x05, 0x05, 0x00, 0x03, 0x07, 0x01, 0x01
        /*0010*/ 	.byte	0x02, 0x03, 0x00, 0x00, 0x02, 0x06, 0x01, 0x00, 0x04, 0x0b, 0x08, 0x00, 0x09, 0x00, 0x00, 0x00
        /*0020*/ 	.byte	0x00, 0x00, 0x00, 0x00


//--------------------- .nv.info._Z6kernelv       --------------------------
	.section	.nv.info._Z6kernelv,"",@"SHT_CUDA_INFO"
	.sectionflags	@""
	.align	4


	//----- nvinfo : EIATTR_CUDA_API_VERSION
	.align		4
        /*0000*/ 	.byte	0x04, 0x37
        /*0002*/ 	.short	(.L_8 - .L_7)
.L_7:
        /*0004*/ 	.word	0x00000082


	//----- nvinfo : EIATTR_SPARSE_MMA_MASK
	.align		4
.L_8:
        /*0008*/ 	.byte	0x03, 0x50
        /*000a*/ 	.short	0x0000


	//----- nvinfo : EIATTR_MAXREG_COUNT
	.align		4
        /*000c*/ 	.byte	0x03, 0x1b
        /*000e*/ 	.short	0x00ff


	//----- nvinfo : EIATTR_MERCURY_ISA_VERSION
	.align		4
        /*0010*/ 	.byte	0x03, 0x5f
        /*0012*/ 	.short	0x0101


	//----- nvinfo : EIATTR_VRC_CTA_INIT_COUNT
	.align		4
        /*0014*/ 	.byte	0x02, 0x4a
	.zero		1
	.zero		1


	//----- nvinfo : EIATTR_EXIT_INSTR_OFFSETS
	.align		4
        /*0018*/ 	.byte	0x04, 0x1c
        /*001a*/ 	.short	(.L_10 - .L_9)


	//   ....[0]....
.L_9:
        /*001c*/ 	.word	0x00000050


	//   ....[1]....
        /*0020*/ 	.word	0x000000c0


	//----- nvinfo : EIATTR_SW_WAR
	.align		4
.L_10:
        /*0024*/ 	.byte	0x04, 0x36
        /*0026*/ 	.short	(.L_12 - .L_11)
.L_11:
        /*0028*/ 	.word	0x00000008
.L_12:


//--------------------- .nv.callgraph             --------------------------
	.section	.nv.callgraph,"",@"SHT_CUDA_CALLGRAPH"
	.align	4
	.sectionentsize	8
	.align		4
        /*0000*/ 	.word	0x00000000
	.align		4
        /*0004*/ 	.word	0xffffffff
	.align		4
        /*0008*/ 	.word	0x00000000
	.align		4
        /*000c*/ 	.word	0xfffffffe
	.align		4
        /*0010*/ 	.word	0x00000000
	.align		4
        /*0014*/ 	.word	0xfffffffd
	.align		4
        /*0018*/ 	.word	0x00000000
	.align		4
        /*001c*/ 	.word	0xfffffffc


//--------------------- .nv.constant4             --------------------------
	.section	.nv.constant4,"a",@progbits
	.align	8
	.align		8
.nv.constant4:
        /*0000*/ 	.dword	terminate_signal


//--------------------- .text._Z6kernelv          --------------------------
	.section	.text._Z6kernelv,"ax",@progbits
	.align	128
        .global         _Z6kernelv
        .type           _Z6kernelv,@function
        .size           _Z6kernelv,(.L_x_2 - _Z6kernelv)
        .other          _Z6kernelv,@"STO_CUDA_ENTRY STV_DEFAULT"
_Z6kernelv:
.text._Z6kernelv:
[----:B------:R-:W-:Y:S08]  /*0000*/  LDC R1, c[0x0][0x37c] ;  /* 0x0000df00ff017b82 */ /* 0x000ff00000000800 */
[----:B------:R-:W0:Y:S01]  /*0010*/  LDC.64 R2, c[0x4][RZ] ;  /* 0x01000000ff027b82 */ /* 0x000e220000000a00 */
[----:B------:R-:W0:Y:S02]  /*0020*/  LDCU.64 UR4, c[0x0][0x358] ;  /* 0x00006b00ff0477ac */ /* 0x000e240008000a00 */
[----:B0-----:R-:W2:Y:S02]  /*0030*/  LDG.E.STRONG.SYS R0, desc[UR4][R2.64] ;  /* 0x0000000402007981 */ /* 0x001ea4000c1f5900 */
[----:B--2---:R-:W-:-:S13]  /*0040*/  ISETP.NE.AND P0, PT, R0, 0x1, PT ;  /* 0x000000010000780c */ /* 0x004fda0003f05270 */
[----:B------:R-:W-:Y:S05]  /*0050*/  @P0 EXIT ;  /* 0x000000000000094d */ /* 0x000fea0003800000 */
.L_x_0:
[----:B------:R-:W2:Y:S02]  /*0060*/  LDG.E.STRONG.SYS R0, desc[UR4][R2.64] ;  /* 0x0000000402007981 */ /* 0x000ea4000c1f5900 */
[----:B--2---:R-:W-:-:S05]  /*0070*/  VIADD R5, R0, 0x1 ;  /* 0x0000000100057836 */ /* 0x004fca0000000000 */
[----:B------:R0:W-:Y:S04]  /*0080*/  STG.E.STRONG.SYS desc[UR4][R2.64], R5 ;  /* 0x0000000502007986 */ /* 0x0001e8000c115904 */
[----:B------:R-:W2:Y:S02]  /*0090*/  LDG.E.STRONG.SYS R0, desc[UR4][R2.64] ;  /* 0x0000000402007981 */ /* 0x000ea4000c1f5900 */
[----:B--2---:R-:W-:-:S13]  /*00a0*/  ISETP.NE.AND P0, PT, R0, 0x1, PT ;  /* 0x000000010000780c */ /* 0x004fda0003f05270 */
[----:B0-----:R-:W-:Y:S05]  /*00b0*/  @!P0 BRA `(.L_x_0) ;  /* 0xfffffffc00e88947 */ /* 0x001fea000383ffff */
[----:B------:R-:W-:Y:S05]  /*00c0*/  EXIT ;  /* 0x000000000000794d */ /* 0x000fea0003800000 */
.L_x_1:
[----:B------:R-:W-:-:S00]  /*00d0*/  BRA `(.L_x_1) ;  /* 0xfffffffc00fc7947 */ /* 0x000fc0000383ffff */
[----:B------:R-:W-:-:S00]  /*00e0*/  NOP ;  /* 0x0000000000007918 */ /* 0x000fc00000000000 */
        /* <DEDUP_REMOVED lines=9> */
.L_x_2:


//--------------------- .nv.shared.reserved.0     --------------------------
	.section	.nv.shared.reserved.0,"aw",@nobits
	.weak		__nv_reservedSMEM_offset_0_alias
	.size		__nv_reservedSMEM_offset_0_alias, 0, 64
	.other		__nv_reservedSMEM_offset_0_alias,@"STO_CUDA_RESERVED_SHARED STV_DEFAULT"
__nv_reservedSMEM_offset_0_alias:
	.zero		0
	.zero		64


//--------------------- .nv.global                --------------------------
	.section	.nv.global,"aw",@nobits
	.align	4
.nv.global:
	.type		terminate_signal,@object
	.size		terminate_signal,(.L_0 - terminate_signal)
terminate_signal:
	.zero		4
.L_0:


//--------------------- .nv.constant0._Z6kernelv  --------------------------
	.section	.nv.constant0._Z6kernelv,"a",@progbits
	.sectionflags	@""
	.align	4
.nv.constant0._Z6kernelv:
	.zero		896


//--------------------- SYMBOLS --------------------------

	.type		.nv.reservedSmem.offset0,@object
	.size		.nv.reservedSmem.offset0,0x4
